	.headerflags	@"EF_CUDA_TEXMODE_UNIFIED EF_CUDA_64BIT_ADDRESS EF_CUDA_ACCELERATORS EF_CUDA_SM90 EF_CUDA_VIRTUAL_SM(EF_CUDA_SM90)"
	.elftype	@"ET_EXEC"


//--------------------- .nv.info                  --------------------------
	.section	.nv.info,"",@"SHT_CUDA_INFO"
	.align	4


	//----- nvinfo : EIATTR_REGCOUNT
	.align		4
        /*0000*/ 	.byte	0x04, 0x2f
        /*0002*/ 	.short	(.L_1 - .L_0)
	.align		4
.L_0:
        /*0004*/ 	.word	index@(triton_poi_fused_max_pool2d_with_indices_4)
        /*0008*/ 	.word	0x00000010


	//----- nvinfo : EIATTR_MIN_STACK_SIZE
	.align		4
.L_1:
        /*000c*/ 	.byte	0x04, 0x12
        /*000e*/ 	.short	(.L_3 - .L_2)
	.align		4
.L_2:
        /*0010*/ 	.word	index@(triton_poi_fused_max_pool2d_with_indices_4)
        /*0014*/ 	.word	0x00000000


	//----- nvinfo : EIATTR_FRAME_SIZE
	.align		4
.L_3:
        /*0018*/ 	.byte	0x04, 0x11
        /*001a*/ 	.short	(.L_5 - .L_4)
	.align		4
.L_4:
        /*001c*/ 	.word	index@(triton_poi_fused_max_pool2d_with_indices_4)
        /*0020*/ 	.word	0x00000000


	//----- nvinfo : EIATTR_MIN_STACK_SIZE
	.align		4
.L_5:
        /*0024*/ 	.byte	0x04, 0x12
        /*0026*/ 	.short	(.L_7 - .L_6)
	.align		4
.L_6:
        /*0028*/ 	.word	index@(triton_poi_fused_max_pool2d_with_indices_4)
        /*002c*/ 	.word	0x00000000
.L_7:


//--------------------- .nv.info.triton_poi_fused_max_pool2d_with_indices_4 --------------------------
	.section	.nv.info.triton_poi_fused_max_pool2d_with_indices_4,"",@"SHT_CUDA_INFO"
	.sectionflags	@""
	.align	4


	//----- nvinfo : EIATTR_CUDA_API_VERSION
	.align		4
        /*0000*/ 	.byte	0x04, 0x37
        /*0002*/ 	.short	(.L_9 - .L_8)
.L_8:
        /*0004*/ 	.word	0x0000007c


	//----- nvinfo : EIATTR_KPARAM_INFO
	.align		4
.L_9:
        /*0008*/ 	.byte	0x04, 0x17
        /*000a*/ 	.short	(.L_11 - .L_10)
.L_10:
        /*000c*/ 	.word	0x00000000
        /*0010*/ 	.short	0x0002
        /*0012*/ 	.short	0x0010
        /*0014*/ 	.byte	0x00, 0xf0, 0x11, 0x00


	//----- nvinfo : EIATTR_KPARAM_INFO
	.align		4
.L_11:
        /*0018*/ 	.byte	0x04, 0x17
        /*001a*/ 	.short	(.L_13 - .L_12)
.L_12:
        /*001c*/ 	.word	0x00000000
        /*0020*/ 	.short	0x0001
        /*0022*/ 	.short	0x0008
        /*0024*/ 	.byte	0x00, 0xf4, 0x21, 0x00


	//----- nvinfo : EIATTR_KPARAM_INFO
	.align		4
.L_13:
        /*0028*/ 	.byte	0x04, 0x17
        /*002a*/ 	.short	(.L_15 - .L_14)
.L_14:
        /*002c*/ 	.word	0x00000000
        /*0030*/ 	.short	0x0000
        /*0032*/ 	.short	0x0000
        /*0034*/ 	.byte	0x00, 0xf4, 0x21, 0x00


	//----- nvinfo : EIATTR_SPARSE_MMA_MASK
	.align		4
.L_15:
        /*0038*/ 	.byte	0x03, 0x50
        /*003a*/ 	.short	0x0000


	//----- nvinfo : EIATTR_MAXREG_COUNT
	.align		4
        /*003c*/ 	.byte	0x03, 0x1b
        /*003e*/ 	.short	0x00ff


	//----- nvinfo : EIATTR_EXIT_INSTR_OFFSETS
	.align		4
        /*0040*/ 	.byte	0x04, 0x1c
        /*0042*/ 	.short	(.L_17 - .L_16)


	//   ....[0]....
.L_16:
        /*0044*/ 	.word	0x00000230


	//----- nvinfo : EIATTR_REQNTID
	.align		4
.L_17:
        /*0048*/ 	.byte	0x04, 0x10
        /*004a*/ 	.short	(.L_19 - .L_18)
.L_18:
        /*004c*/ 	.word	0x00000080
        /*0050*/ 	.word	0x00000001
        /*0054*/ 	.word	0x00000001


	//----- nvinfo : EIATTR_CBANK_PARAM_SIZE
	.align		4
.L_19:
        /*0058*/ 	.byte	0x03, 0x19
        /*005a*/ 	.short	0x0014


	//----- nvinfo : EIATTR_PARAM_CBANK
	.align		4
        /*005c*/ 	.byte	0x04, 0x0a
        /*005e*/ 	.short	(.L_21 - .L_20)
	.align		4
.L_20:
        /*0060*/ 	.word	index@(.nv.constant0.triton_poi_fused_max_pool2d_with_indices_4)
        /*0064*/ 	.short	0x0210
        /*0066*/ 	.short	0x0014


	//----- nvinfo : EIATTR_SW_WAR
	.align		4
.L_21:
        /*0068*/ 	.byte	0x04, 0x36
        /*006a*/ 	.short	(.L_23 - .L_22)
.L_22:
        /*006c*/ 	.word	0x00000008
.L_23:


//--------------------- .nv.callgraph             --------------------------
	.section	.nv.callgraph,"",@"SHT_CUDA_CALLGRAPH"
	.align	4
	.sectionentsize	8
	.align		4
        /*0000*/ 	.word	0x00000000
	.align		4
        /*0004*/ 	.word	0xffffffff
	.align		4
        /*0008*/ 	.word	0x00000000
	.align		4
        /*000c*/ 	.word	0xfffffffe
	.align		4
        /*0010*/ 	.word	0x00000000
	.align		4
        /*0014*/ 	.word	0xfffffffd
	.align		4
        /*0018*/ 	.word	0x00000000
	.align		4
        /*001c*/ 	.word	0xfffffffc


//--------------------- .text.triton_poi_fused_max_pool2d_with_indices_4 --------------------------
	.section	.text.triton_poi_fused_max_pool2d_with_indices_4,"ax",@progbits
	.align	128
        .global         triton_poi_fused_max_pool2d_with_indices_4
        .type           triton_poi_fused_max_pool2d_with_indices_4,@function
        .size           triton_poi_fused_max_pool2d_with_indices_4,(.L_x_1 - triton_poi_fused_max_pool2d_with_indices_4)
        .other          triton_poi_fused_max_pool2d_with_indices_4,@"STO_CUDA_ENTRY STV_DEFAULT"
triton_poi_fused_max_pool2d_with_indices_4:
.text.triton_poi_fused_max_pool2d_with_indices_4:
[----:B------:R-:W-:Y:S01]  /*0000*/  LDC R1, c[0x0][0x28] ;  /* 0x00000a00ff017b82 */ /* 0x000fe20000000800 */
[----:B------:R-:W1:Y:S07]  /*0010*/  S2R R0, SR_TID.X ;  /* 0x0000000000007919 */ /* 0x000e6e0000002100 */
[----:B------:R-:W2:Y:S01]  /*0020*/  LDC.64 R2, c[0x0][0x210] ;  /* 0x00008400ff027b82 */ /* 0x000ea20000000a00 */
[----:B------:R-:W-:Y:S01]  /*0030*/  ULDC.64 UR4, c[0x0][0x208] ;  /* 0x0000820000047ab9 */ /* 0x000fe20000000a00 */
[----:B------:R-:W3:Y:S01]  /*0040*/  S2R R11, SR_CTAID.X ;  /* 0x00000000000b7919 */ /* 0x000ee20000002500 */
[----:B-1----:R-:W-:-:S05]  /*0050*/  LOP3.LUT R0, R0, 0x7f, RZ, 0xc0, !PT ;  /* 0x0000007f00007812 */ /* 0x002fca00078ec0ff */
[----:B---3--:R-:W-:-:S05]  /*0060*/  IMAD R11, R11, 0x80, R0 ;  /* 0x000000800b0b7824 */ /* 0x008fca00078e0200 */
[----:B------:R-:W-:-:S04]  /*0070*/  SHF.R.S32.HI R0, RZ, 0x1f, R11 ;  /* 0x0000001fff007819 */ /* 0x000fc8000001140b */
[----:B------:R-:W-:-:S04]  /*0080*/  LEA.HI R0, R0, R11, RZ, 0x5 ;  /* 0x0000000b00007211 */ /* 0x000fc800078f28ff */
[C---:B------:R-:W-:Y:S01]  /*0090*/  LOP3.LUT R4, R0.reuse, 0x7fffffe0, RZ, 0xc0, !PT ;  /* 0x7fffffe000047812 */ /* 0x040fe200078ec0ff */
[----:B------:R-:W-:-:S04]  /*00a0*/  IMAD.SHL.U32 R0, R0, 0x4, RZ ;  /* 0x0000000400007824 */ /* 0x000fc800078e00ff */
[----:B------:R-:W-:Y:S01]  /*00b0*/  IMAD.IADD R4, R11, 0x1, -R4 ;  /* 0x000000010b047824 */ /* 0x000fe200078e0a04 */
[----:B------:R-:W-:-:S05]  /*00c0*/  LOP3.LUT R5, R0, 0xffffff80, RZ, 0xc0, !PT ;  /* 0xffffff8000057812 */ /* 0x000fca00078ec0ff */
[----:B------:R-:W-:-:S04]  /*00d0*/  IMAD R9, R4, 0x2, R5 ;  /* 0x0000000204097824 */ /* 0x000fc800078e0205 */
[----:B--2---:R-:W-:-:S04]  /*00e0*/  IMAD.WIDE R4, R9, 0x4, R2 ;  /* 0x0000000409047825 */ /* 0x004fc800078e0202 */
[----:B------:R-:W-:Y:S01]  /*00f0*/  VIADD R7, R9, 0x40 ;  /* 0x0000004009077836 */ /* 0x000fe20000000000 */
[----:B------:R-:W2:Y:S04]  /*0100*/  LDG.E.EL R0, desc[UR4][R4.64] ;  /* 0x0000000404007981 */ /* 0x000ea8000c2e1900 */
[----:B------:R1:W2:Y:S01]  /*0110*/  LDG.E.EL R13, desc[UR4][R4.64+0x4] ;  /* 0x00000404040d7981 */ /* 0x0002a2000c2e1900 */
[----:B------:R-:W-:-:S04]  /*0120*/  IMAD.WIDE R6, R7, 0x4, R2 ;  /* 0x0000000407067825 */ /* 0x000fc800078e0202 */
[----:B------:R-:W-:Y:S01]  /*0130*/  VIADD R9, R9, 0x41 ;  /* 0x0000004109097836 */ /* 0x000fe20000000000 */
[----:B------:R-:W3:Y:S03]  /*0140*/  LDG.E.EL R10, desc[UR4][R6.64] ;  /* 0x00000004060a7981 */ /* 0x000ee6000c2e1900 */
[----:B------:R-:W-:Y:S02]  /*0150*/  IMAD.WIDE R2, R9, 0x4, R2 ;  /* 0x0000000409027825 */ /* 0x000fe400078e0202 */
[----:B------:R-:W1:Y:S04]  /*0160*/  LDC.64 R8, c[0x0][0x218] ;  /* 0x00008600ff087b82 */ /* 0x000e680000000a00 */
[----:B------:R-:W4:Y:S01]  /*0170*/  LDG.E.EL R3, desc[UR4][R2.64] ;  /* 0x0000000402037981 */ /* 0x000f22000c2e1900 */
[----:B-1----:R-:W-:Y:S01]  /*0180*/  IMAD.WIDE R4, R11, 0x4, R8 ;  /* 0x000000040b047825 */ /* 0x002fe200078e0208 */
[----:B--2---:R-:W-:-:S02]  /*0190*/  FSETP.GT.AND P1, PT, R13, R0, PT ;  /* 0x000000000d00720b */ /* 0x004fc40003f24000 */
[----:B------:R-:W-:Y:S02]  /*01a0*/  FSETP.NAN.AND P2, PT, R13, R13, PT ;  /* 0x0000000d0d00720b */ /* 0x000fe40003f48000 */
[----:B---3--:R-:W-:-:S09]  /*01b0*/  FSETP.NAN.AND P0, PT, R10, R10, PT ;  /* 0x0000000a0a00720b */ /* 0x008fd20003f08000 */
[----:B------:R-:W-:Y:S02]  /*01c0*/  @!P1 FSEL R13, R13, R0, P2 ;  /* 0x000000000d0d9208 */ /* 0x000fe40001000000 */
[----:B----4-:R-:W-:Y:S02]  /*01d0*/  FSETP.NAN.AND P1, PT, R3, R3, PT ;  /* 0x000000030300720b */ /* 0x010fe40003f28000 */
[----:B------:R-:W-:-:S04]  /*01e0*/  FSETP.GEU.AND P2, PT, R13, R10, PT ;  /* 0x0000000a0d00720b */ /* 0x000fc80003f4e000 */
[----:B------:R-:W-:-:S04]  /*01f0*/  @!P0 FSEL R10, R10, R13, !P2 ;  /* 0x0000000d0a0a8208 */ /* 0x000fc80005000000 */
[----:B------:R-:W-:-:S04]  /*0200*/  FSETP.GEU.AND P0, PT, R10, R3, PT ;  /* 0x000000030a00720b */ /* 0x000fc80003f0e000 */
[----:B------:R-:W-:-:S05]  /*0210*/  @!P1 SEL R3, R3, R10, !P0 ;  /* 0x0000000a03039207 */ /* 0x000fca0004000000 */
[----:B------:R-:W-:Y:S01]  /*0220*/  STG.E desc[UR4][R4.64], R3 ;  /* 0x0000000304007986 */ /* 0x000fe2000c101904 */
[----:B------:R-:W-:Y:S05]  /*0230*/  EXIT ;  /* 0x000000000000794d */ /* 0x000fea0003800000 */
.L_x_0:
[----:B------:R-:W-:-:S00]  /*0240*/  BRA `(.L_x_0) ;  /* 0xfffffffc00fc7947 */ /* 0x000fc0000383ffff */
[----:B------:R-:W-:-:S00]  /*0250*/  NOP ;  /* 0x0000000000007918 */ /* 0x000fc00000000000 */
        /* <DEDUP_REMOVED lines=10> */
.L_x_1:


//--------------------- .nv.constant0.triton_poi_fused_max_pool2d_with_indices_4 --------------------------
	.section	.nv.constant0.triton_poi_fused_max_pool2d_with_indices_4,"a",@progbits
	.sectionflags	@""
	.align	4
.nv.constant0.triton_poi_fused_max_pool2d_with_indices_4:
	.zero		548
